//
// Generated by NVIDIA NVVM Compiler
//
// Compiler Build ID: CL-36424714
// Cuda compilation tools, release 13.0, V13.0.88
// Based on NVVM 20.0.0
//

.version 9.0
.target sm_100
.address_size 64

	// .globl	_Z5MultiPPdS0_S0_
// _ZZ11MultiSharedPPdS0_S0_E2sA has been demoted
// _ZZ11MultiSharedPPdS0_S0_E2sB has been demoted

.visible .entry _Z5MultiPPdS0_S0_(
	.param .u64 .ptr .align 1 _Z5MultiPPdS0_S0__param_0,
	.param .u64 .ptr .align 1 _Z5MultiPPdS0_S0__param_1,
	.param .u64 .ptr .align 1 _Z5MultiPPdS0_S0__param_2
)
{
	.reg .pred 	%p<4>;
	.reg .b32 	%r<25>;
	.reg .b64 	%rd<64>;
	.reg .b64 	%fd<65>;

	ld.param.u64 	%rd1, [_Z5MultiPPdS0_S0__param_0];
	ld.param.u64 	%rd2, [_Z5MultiPPdS0_S0__param_1];
	ld.param.u64 	%rd3, [_Z5MultiPPdS0_S0__param_2];
	mov.u32 	%r3, %ctaid.y;
	mov.u32 	%r4, %ntid.y;
	mov.u32 	%r5, %tid.y;
	mad.lo.s32 	%r1, %r3, %r4, %r5;
	mov.u32 	%r6, %ctaid.x;
	mov.u32 	%r7, %ntid.x;
	mov.u32 	%r8, %tid.x;
	mad.lo.s32 	%r2, %r6, %r7, %r8;
	setp.gt.u32 	%p1, %r1, 15;
	setp.gt.s32 	%p2, %r2, 15;
	or.pred  	%p3, %p1, %p2;
	@%p3 bra 	$L__BB0_2;
	cvta.to.global.u64 	%rd4, %rd3;
	cvta.to.global.u64 	%rd5, %rd2;
	cvta.to.global.u64 	%rd6, %rd1;
	mul.wide.u32 	%rd7, %r1, 8;
	add.s64 	%rd8, %rd6, %rd7;
	ld.global.u64 	%rd9, [%rd8];
	cvta.to.global.u64 	%rd10, %rd9;
	ld.global.f64 	%fd1, [%rd10];
	ld.global.u64 	%rd11, [%rd5];
	cvta.to.global.u64 	%rd12, %rd11;
	mul.wide.s32 	%rd13, %r2, 8;
	add.s64 	%rd14, %rd12, %rd13;
	ld.global.f64 	%fd2, [%rd14];
	fma.rn.f64 	%fd3, %fd1, %fd2, 0d0000000000000000;
	cvt.rzi.s32.f64 	%r9, %fd3;
	ld.global.f64 	%fd4, [%rd10+8];
	ld.global.u64 	%rd15, [%rd5+8];
	cvta.to.global.u64 	%rd16, %rd15;
	add.s64 	%rd17, %rd16, %rd13;
	ld.global.f64 	%fd5, [%rd17];
	cvt.rn.f64.s32 	%fd6, %r9;
	fma.rn.f64 	%fd7, %fd4, %fd5, %fd6;
	cvt.rzi.s32.f64 	%r10, %fd7;
	ld.global.f64 	%fd8, [%rd10+16];
	ld.global.u64 	%rd18, [%rd5+16];
	cvta.to.global.u64 	%rd19, %rd18;
	add.s64 	%rd20, %rd19, %rd13;
	ld.global.f64 	%fd9, [%rd20];
	cvt.rn.f64.s32 	%fd10, %r10;
	fma.rn.f64 	%fd11, %fd8, %fd9, %fd10;
	cvt.rzi.s32.f64 	%r11, %fd11;
	ld.global.f64 	%fd12, [%rd10+24];
	ld.global.u64 	%rd21, [%rd5+24];
	cvta.to.global.u64 	%rd22, %rd21;
	add.s64 	%rd23, %rd22, %rd13;
	ld.global.f64 	%fd13, [%rd23];
	cvt.rn.f64.s32 	%fd14, %r11;
	fma.rn.f64 	%fd15, %fd12, %fd13, %fd14;
	cvt.rzi.s32.f64 	%r12, %fd15;
	ld.global.f64 	%fd16, [%rd10+32];
	ld.global.u64 	%rd24, [%rd5+32];
	cvta.to.global.u64 	%rd25, %rd24;
	add.s64 	%rd26, %rd25, %rd13;
	ld.global.f64 	%fd17, [%rd26];
	cvt.rn.f64.s32 	%fd18, %r12;
	fma.rn.f64 	%fd19, %fd16, %fd17, %fd18;
	cvt.rzi.s32.f64 	%r13, %fd19;
	ld.global.f64 	%fd20, [%rd10+40];
	ld.global.u64 	%rd27, [%rd5+40];
	cvta.to.global.u64 	%rd28, %rd27;
	add.s64 	%rd29, %rd28, %rd13;
	ld.global.f64 	%fd21, [%rd29];
	cvt.rn.f64.s32 	%fd22, %r13;
	fma.rn.f64 	%fd23, %fd20, %fd21, %fd22;
	cvt.rzi.s32.f64 	%r14, %fd23;
	ld.global.f64 	%fd24, [%rd10+48];
	ld.global.u64 	%rd30, [%rd5+48];
	cvta.to.global.u64 	%rd31, %rd30;
	add.s64 	%rd32, %rd31, %rd13;
	ld.global.f64 	%fd25, [%rd32];
	cvt.rn.f64.s32 	%fd26, %r14;
	fma.rn.f64 	%fd27, %fd24, %fd25, %fd26;
	cvt.rzi.s32.f64 	%r15, %fd27;
	ld.global.f64 	%fd28, [%rd10+56];
	ld.global.u64 	%rd33, [%rd5+56];
	cvta.to.global.u64 	%rd34, %rd33;
	add.s64 	%rd35, %rd34, %rd13;
	ld.global.f64 	%fd29, [%rd35];
	cvt.rn.f64.s32 	%fd30, %r15;
	fma.rn.f64 	%fd31, %fd28, %fd29, %fd30;
	cvt.rzi.s32.f64 	%r16, %fd31;
	ld.global.f64 	%fd32, [%rd10+64];
	ld.global.u64 	%rd36, [%rd5+64];
	cvta.to.global.u64 	%rd37, %rd36;
	add.s64 	%rd38, %rd37, %rd13;
	ld.global.f64 	%fd33, [%rd38];
	cvt.rn.f64.s32 	%fd34, %r16;
	fma.rn.f64 	%fd35, %fd32, %fd33, %fd34;
	cvt.rzi.s32.f64 	%r17, %fd35;
	ld.global.f64 	%fd36, [%rd10+72];
	ld.global.u64 	%rd39, [%rd5+72];
	cvta.to.global.u64 	%rd40, %rd39;
	add.s64 	%rd41, %rd40, %rd13;
	ld.global.f64 	%fd37, [%rd41];
	cvt.rn.f64.s32 	%fd38, %r17;
	fma.rn.f64 	%fd39, %fd36, %fd37, %fd38;
	cvt.rzi.s32.f64 	%r18, %fd39;
	ld.global.f64 	%fd40, [%rd10+80];
	ld.global.u64 	%rd42, [%rd5+80];
	cvta.to.global.u64 	%rd43, %rd42;
	add.s64 	%rd44, %rd43, %rd13;
	ld.global.f64 	%fd41, [%rd44];
	cvt.rn.f64.s32 	%fd42, %r18;
	fma.rn.f64 	%fd43, %fd40, %fd41, %fd42;
	cvt.rzi.s32.f64 	%r19, %fd43;
	ld.global.f64 	%fd44, [%rd10+88];
	ld.global.u64 	%rd45, [%rd5+88];
	cvta.to.global.u64 	%rd46, %rd45;
	add.s64 	%rd47, %rd46, %rd13;
	ld.global.f64 	%fd45, [%rd47];
	cvt.rn.f64.s32 	%fd46, %r19;
	fma.rn.f64 	%fd47, %fd44, %fd45, %fd46;
	cvt.rzi.s32.f64 	%r20, %fd47;
	ld.global.f64 	%fd48, [%rd10+96];
	ld.global.u64 	%rd48, [%rd5+96];
	cvta.to.global.u64 	%rd49, %rd48;
	add.s64 	%rd50, %rd49, %rd13;
	ld.global.f64 	%fd49, [%rd50];
	cvt.rn.f64.s32 	%fd50, %r20;
	fma.rn.f64 	%fd51, %fd48, %fd49, %fd50;
	cvt.rzi.s32.f64 	%r21, %fd51;
	ld.global.f64 	%fd52, [%rd10+104];
	ld.global.u64 	%rd51, [%rd5+104];
	cvta.to.global.u64 	%rd52, %rd51;
	add.s64 	%rd53, %rd52, %rd13;
	ld.global.f64 	%fd53, [%rd53];
	cvt.rn.f64.s32 	%fd54, %r21;
	fma.rn.f64 	%fd55, %fd52, %fd53, %fd54;
	cvt.rzi.s32.f64 	%r22, %fd55;
	ld.global.f64 	%fd56, [%rd10+112];
	ld.global.u64 	%rd54, [%rd5+112];
	cvta.to.global.u64 	%rd55, %rd54;
	add.s64 	%rd56, %rd55, %rd13;
	ld.global.f64 	%fd57, [%rd56];
	cvt.rn.f64.s32 	%fd58, %r22;
	fma.rn.f64 	%fd59, %fd56, %fd57, %fd58;
	cvt.rzi.s32.f64 	%r23, %fd59;
	ld.global.f64 	%fd60, [%rd10+120];
	ld.global.u64 	%rd57, [%rd5+120];
	cvta.to.global.u64 	%rd58, %rd57;
	add.s64 	%rd59, %rd58, %rd13;
	ld.global.f64 	%fd61, [%rd59];
	cvt.rn.f64.s32 	%fd62, %r23;
	fma.rn.f64 	%fd63, %fd60, %fd61, %fd62;
	cvt.rzi.s32.f64 	%r24, %fd63;
	cvt.rn.f64.s32 	%fd64, %r24;
	add.s64 	%rd60, %rd4, %rd7;
	ld.global.u64 	%rd61, [%rd60];
	cvta.to.global.u64 	%rd62, %rd61;
	add.s64 	%rd63, %rd62, %rd13;
	st.global.f64 	[%rd63], %fd64;
$L__BB0_2:
	ret;

}
	// .globl	_Z11MultiSharedPPdS0_S0_
.visible .entry _Z11MultiSharedPPdS0_S0_(
	.param .u64 .ptr .align 1 _Z11MultiSharedPPdS0_S0__param_0,
	.param .u64 .ptr .align 1 _Z11MultiSharedPPdS0_S0__param_1,
	.param .u64 .ptr .align 1 _Z11MultiSharedPPdS0_S0__param_2
)
{
	.reg .pred 	%p<5>;
	.reg .b32 	%r<25>;
	.reg .b64 	%rd<40>;
	.reg .b64 	%fd<104>;
	// demoted variable
	.shared .align 8 .b8 _ZZ11MultiSharedPPdS0_S0_E2sA[2048];
	// demoted variable
	.shared .align 8 .b8 _ZZ11MultiSharedPPdS0_S0_E2sB[2048];
	ld.param.u64 	%rd8, [_Z11MultiSharedPPdS0_S0__param_1];
	mov.u32 	%r8, %ctaid.x;
	mov.u32 	%r9, %ntid.x;
	mov.u32 	%r1, %tid.x;
	mad.lo.s32 	%r2, %r8, %r9, %r1;
	mov.u32 	%r10, %ctaid.y;
	mov.u32 	%r11, %ntid.y;
	mov.u32 	%r3, %tid.y;
	mad.lo.s32 	%r12, %r10, %r11, %r3;
	setp.gt.s32 	%p1, %r2, 15;
	setp.gt.u32 	%p2, %r12, 15;
	or.pred  	%p3, %p1, %p2;
	@%p3 bra 	$L__BB1_4;
	shl.b32 	%r14, %r1, 7;
	mov.u32 	%r15, _ZZ11MultiSharedPPdS0_S0_E2sA;
	add.s32 	%r5, %r15, %r14;
	mul.wide.u32 	%rd10, %r1, 8;
	cvta.to.global.u64 	%rd11, %rd8;
	add.s64 	%rd12, %rd10, %rd11;
	add.s64 	%rd39, %rd12, 128;
	mul.wide.u32 	%rd38, %r3, 8;
	mov.f64 	%fd103, 0d0000000000000000;
	mov.b32 	%r24, 0;
	mul.wide.s32 	%rd14, %r2, 8;
	mul.wide.u32 	%rd21, %r12, 8;
$L__BB1_2:
	ld.param.u64 	%rd36, [_Z11MultiSharedPPdS0_S0__param_0];
	cvta.to.global.u64 	%rd13, %rd36;
	add.s64 	%rd15, %rd13, %rd14;
	ld.global.u64 	%rd16, [%rd15];
	cvta.to.global.u64 	%rd17, %rd16;
	add.s64 	%rd18, %rd17, %rd38;
	ld.global.f64 	%fd4, [%rd18];
	shl.b32 	%r17, %r3, 3;
	add.s32 	%r18, %r5, %r17;
	st.shared.f64 	[%r18], %fd4;
	ld.global.u64 	%rd19, [%rd39+-128];
	cvta.to.global.u64 	%rd20, %rd19;
	add.s64 	%rd22, %rd20, %rd21;
	ld.global.f64 	%fd5, [%rd22];
	mov.u32 	%r21, _ZZ11MultiSharedPPdS0_S0_E2sB;
	add.s32 	%r22, %r21, %r17;
	add.s32 	%r23, %r22, %r14;
	st.shared.f64 	[%r23], %fd5;
	bar.sync 	0;
	ld.shared.f64 	%fd6, [%r5];
	ld.shared.f64 	%fd7, [%r22];
	fma.rn.f64 	%fd8, %fd6, %fd7, %fd103;
	ld.shared.f64 	%fd9, [%r5+8];
	ld.shared.f64 	%fd10, [%r22+128];
	fma.rn.f64 	%fd11, %fd9, %fd10, %fd8;
	ld.shared.f64 	%fd12, [%r5+16];
	ld.shared.f64 	%fd13, [%r22+256];
	fma.rn.f64 	%fd14, %fd12, %fd13, %fd11;
	ld.shared.f64 	%fd15, [%r5+24];
	ld.shared.f64 	%fd16, [%r22+384];
	fma.rn.f64 	%fd17, %fd15, %fd16, %fd14;
	ld.shared.f64 	%fd18, [%r5+32];
	ld.shared.f64 	%fd19, [%r22+512];
	fma.rn.f64 	%fd20, %fd18, %fd19, %fd17;
	ld.shared.f64 	%fd21, [%r5+40];
	ld.shared.f64 	%fd22, [%r22+640];
	fma.rn.f64 	%fd23, %fd21, %fd22, %fd20;
	ld.shared.f64 	%fd24, [%r5+48];
	ld.shared.f64 	%fd25, [%r22+768];
	fma.rn.f64 	%fd26, %fd24, %fd25, %fd23;
	ld.shared.f64 	%fd27, [%r5+56];
	ld.shared.f64 	%fd28, [%r22+896];
	fma.rn.f64 	%fd29, %fd27, %fd28, %fd26;
	ld.shared.f64 	%fd30, [%r5+64];
	ld.shared.f64 	%fd31, [%r22+1024];
	fma.rn.f64 	%fd32, %fd30, %fd31, %fd29;
	ld.shared.f64 	%fd33, [%r5+72];
	ld.shared.f64 	%fd34, [%r22+1152];
	fma.rn.f64 	%fd35, %fd33, %fd34, %fd32;
	ld.shared.f64 	%fd36, [%r5+80];
	ld.shared.f64 	%fd37, [%r22+1280];
	fma.rn.f64 	%fd38, %fd36, %fd37, %fd35;
	ld.shared.f64 	%fd39, [%r5+88];
	ld.shared.f64 	%fd40, [%r22+1408];
	fma.rn.f64 	%fd41, %fd39, %fd40, %fd38;
	ld.shared.f64 	%fd42, [%r5+96];
	ld.shared.f64 	%fd43, [%r22+1536];
	fma.rn.f64 	%fd44, %fd42, %fd43, %fd41;
	ld.shared.f64 	%fd45, [%r5+104];
	ld.shared.f64 	%fd46, [%r22+1664];
	fma.rn.f64 	%fd47, %fd45, %fd46, %fd44;
	ld.shared.f64 	%fd48, [%r5+112];
	ld.shared.f64 	%fd49, [%r22+1792];
	fma.rn.f64 	%fd50, %fd48, %fd49, %fd47;
	ld.shared.f64 	%fd51, [%r5+120];
	ld.shared.f64 	%fd52, [%r22+1920];
	fma.rn.f64 	%fd53, %fd51, %fd52, %fd50;
	bar.sync 	0;
	ld.global.u64 	%rd23, [%rd15];
	cvta.to.global.u64 	%rd24, %rd23;
	add.s64 	%rd25, %rd24, %rd38;
	ld.global.f64 	%fd54, [%rd25+128];
	st.shared.f64 	[%r18], %fd54;
	ld.global.u64 	%rd26, [%rd39];
	cvta.to.global.u64 	%rd27, %rd26;
	add.s64 	%rd28, %rd27, %rd21;
	ld.global.f64 	%fd55, [%rd28];
	st.shared.f64 	[%r23], %fd55;
	bar.sync 	0;
	ld.shared.f64 	%fd56, [%r5];
	ld.shared.f64 	%fd57, [%r22];
	fma.rn.f64 	%fd58, %fd56, %fd57, %fd53;
	ld.shared.f64 	%fd59, [%r5+8];
	ld.shared.f64 	%fd60, [%r22+128];
	fma.rn.f64 	%fd61, %fd59, %fd60, %fd58;
	ld.shared.f64 	%fd62, [%r5+16];
	ld.shared.f64 	%fd63, [%r22+256];
	fma.rn.f64 	%fd64, %fd62, %fd63, %fd61;
	ld.shared.f64 	%fd65, [%r5+24];
	ld.shared.f64 	%fd66, [%r22+384];
	fma.rn.f64 	%fd67, %fd65, %fd66, %fd64;
	ld.shared.f64 	%fd68, [%r5+32];
	ld.shared.f64 	%fd69, [%r22+512];
	fma.rn.f64 	%fd70, %fd68, %fd69, %fd67;
	ld.shared.f64 	%fd71, [%r5+40];
	ld.shared.f64 	%fd72, [%r22+640];
	fma.rn.f64 	%fd73, %fd71, %fd72, %fd70;
	ld.shared.f64 	%fd74, [%r5+48];
	ld.shared.f64 	%fd75, [%r22+768];
	fma.rn.f64 	%fd76, %fd74, %fd75, %fd73;
	ld.shared.f64 	%fd77, [%r5+56];
	ld.shared.f64 	%fd78, [%r22+896];
	fma.rn.f64 	%fd79, %fd77, %fd78, %fd76;
	ld.shared.f64 	%fd80, [%r5+64];
	ld.shared.f64 	%fd81, [%r22+1024];
	fma.rn.f64 	%fd82, %fd80, %fd81, %fd79;
	ld.shared.f64 	%fd83, [%r5+72];
	ld.shared.f64 	%fd84, [%r22+1152];
	fma.rn.f64 	%fd85, %fd83, %fd84, %fd82;
	ld.shared.f64 	%fd86, [%r5+80];
	ld.shared.f64 	%fd87, [%r22+1280];
	fma.rn.f64 	%fd88, %fd86, %fd87, %fd85;
	ld.shared.f64 	%fd89, [%r5+88];
	ld.shared.f64 	%fd90, [%r22+1408];
	fma.rn.f64 	%fd91, %fd89, %fd90, %fd88;
	ld.shared.f64 	%fd92, [%r5+96];
	ld.shared.f64 	%fd93, [%r22+1536];
	fma.rn.f64 	%fd94, %fd92, %fd93, %fd91;
	ld.shared.f64 	%fd95, [%r5+104];
	ld.shared.f64 	%fd96, [%r22+1664];
	fma.rn.f64 	%fd97, %fd95, %fd96, %fd94;
	ld.shared.f64 	%fd98, [%r5+112];
	ld.shared.f64 	%fd99, [%r22+1792];
	fma.rn.f64 	%fd100, %fd98, %fd99, %fd97;
	ld.shared.f64 	%fd101, [%r5+120];
	ld.shared.f64 	%fd102, [%r22+1920];
	fma.rn.f64 	%fd103, %fd101, %fd102, %fd100;
	bar.sync 	0;
	add.s32 	%r24, %r24, 2;
	add.s64 	%rd39, %rd39, 256;
	add.s64 	%rd38, %rd38, 256;
	setp.ne.s32 	%p4, %r24, 16;
	@%p4 bra 	$L__BB1_2;
	ld.param.u64 	%rd37, [_Z11MultiSharedPPdS0_S0__param_2];
	cvta.to.global.u64 	%rd29, %rd37;
	add.s64 	%rd31, %rd29, %rd14;
	ld.global.u64 	%rd32, [%rd31];
	cvta.to.global.u64 	%rd33, %rd32;
	add.s64 	%rd35, %rd33, %rd21;
	st.global.f64 	[%rd35], %fd103;
$L__BB1_4:
	ret;

}


// ===== COMPILED SASS (sm_100) =====

	.target	sm_100

	.elftype	@"ET_EXEC"


//--------------------- .note.nv.tkinfo           --------------------------
	.section	.note.nv.tkinfo,"",@"SHT_NOTE"
	.sectionflags	@"SHF_NOTE_NV_TKINFO"
	.tkinfo
        /*0018*/ 	.word	0x00000002
        /*0030*/ 	.string	""
        /*0030*/ 	.string	"ptxas"
        /*0030*/ 	.string	"Cuda compilation tools, release 13.0, V13.0.88"
        /*0030*/ 	.string	"Build cuda_13.0.r13.0/compiler.36424714_0"
        /*0030*/ 	.string	"-arch sm_100 -m 64 "



//--------------------- .note.nv.cuinfo           --------------------------
	.section	.note.nv.cuinfo,"",@"SHT_NOTE"
	.sectionflags	@"SHF_NOTE_NV_CUINFO"
        /*0018*/ 	.short	0x0002
        /*001a*/ 	.short	0x0064
        /*001c*/ 	.short	0x0082
	.zero		2


//--------------------- .nv.info                  --------------------------
	.section	.nv.info,"",@"SHT_CUDA_INFO"
	.align	4


	//----- nvinfo : EIATTR_REGCOUNT
	.align		4
        /*0000*/ 	.byte	0x04, 0x2f
        /*0002*/ 	.short	(.L_1 - .L_0)
	.align		4
.L_0:
        /*0004*/ 	.word	index@(_Z5MultiPPdS0_S0_)
        /*0008*/ 	.word	0x00000020


	//----- nvinfo : EIATTR_FRAME_SIZE
	.align		4
.L_1:
        /*000c*/ 	.byte	0x04, 0x11
        /*000e*/ 	.short	(.L_3 - .L_2)
	.align		4
.L_2:
        /*0010*/ 	.word	index@(_Z5MultiPPdS0_S0_)
        /*0014*/ 	.word	0x00000000


	//----- nvinfo : EIATTR_REGCOUNT
	.align		4
.L_3:
        /*0018*/ 	.byte	0x04, 0x2f
        /*001a*/ 	.short	(.L_5 - .L_4)
	.align		4
.L_4:
        /*001c*/ 	.word	index@(_Z11MultiSharedPPdS0_S0_)
        /*0020*/ 	.word	0x00000020


	//----- nvinfo : EIATTR_FRAME_SIZE
	.align		4
.L_5:
        /*0024*/ 	.byte	0x04, 0x11
        /*0026*/ 	.short	(.L_7 - .L_6)
	.align		4
.L_6:
        /*0028*/ 	.word	index@(_Z11MultiSharedPPdS0_S0_)
        /*002c*/ 	.word	0x00000000


	//----- nvinfo : EIATTR_MIN_STACK_SIZE
	.align		4
.L_7:
        /*0030*/ 	.byte	0x04, 0x12
        /*0032*/ 	.short	(.L_9 - .L_8)
	.align		4
.L_8:
        /*0034*/ 	.word	index@(_Z11MultiSharedPPdS0_S0_)
        /*0038*/ 	.word	0x00000000


	//----- nvinfo : EIATTR_MIN_STACK_SIZE
	.align		4
.L_9:
        /*003c*/ 	.byte	0x04, 0x12
        /*003e*/ 	.short	(.L_11 - .L_10)
	.align		4
.L_10:
        /*0040*/ 	.word	index@(_Z5MultiPPdS0_S0_)
        /*0044*/ 	.word	0x00000000
.L_11:


//--------------------- .nv.compat                --------------------------
	.section	.nv.compat,"",@"SHT_CUDA_COMPAT_INFO"
	.align	4
        /*0000*/ 	.byte	0x02, 0x09, 0x00, 0x00, 0x02, 0x02, 0x01, 0x00, 0x02, 0x05, 0x05, 0x00, 0x03, 0x07, 0x01, 0x01
        /*0010*/ 	.byte	0x02, 0x03, 0x00, 0x00, 0x02, 0x06, 0x01, 0x00, 0x04, 0x0b, 0x08, 0x00, 0x01, 0x00, 0x00, 0x00
        /*0020*/ 	.byte	0x00, 0x00, 0x00, 0x00


//--------------------- .nv.info._Z11MultiSharedPPdS0_S0_ --------------------------
	.section	.nv.info._Z11MultiSharedPPdS0_S0_,"",@"SHT_CUDA_INFO"
	.sectionflags	@""
	.align	4


	//----- nvinfo : EIATTR_CUDA_API_VERSION
	.align		4
        /*0000*/ 	.byte	0x04, 0x37
        /*0002*/ 	.short	(.L_13 - .L_12)
.L_12:
        /*0004*/ 	.word	0x00000082


	//----- nvinfo : EIATTR_KPARAM_INFO
	.align		4
.L_13:
        /*0008*/ 	.byte	0x04, 0x17
        /*000a*/ 	.short	(.L_15 - .L_14)
.L_14:
        /*000c*/ 	.word	0x00000000
        /*0010*/ 	.short	0x0002
        /*0012*/ 	.short	0x0010
        /*0014*/ 	.byte	0x00, 0xf5, 0x21, 0x00


	//----- nvinfo : EIATTR_KPARAM_INFO
	.align		4
.L_15:
        /*0018*/ 	.byte	0x04, 0x17
        /*001a*/ 	.short	(.L_17 - .L_16)
.L_16:
        /*001c*/ 	.word	0x00000000
        /*0020*/ 	.short	0x0001
        /*0022*/ 	.short	0x0008
        /*0024*/ 	.byte	0x00, 0xf5, 0x21, 0x00


	//----- nvinfo : EIATTR_KPARAM_INFO
	.align		4
.L_17:
        /*0028*/ 	.byte	0x04, 0x17
        /*002a*/ 	.short	(.L_19 - .L_18)
.L_18:
        /*002c*/ 	.word	0x00000000
        /*0030*/ 	.short	0x0000
        /*0032*/ 	.short	0x0000
        /*0034*/ 	.byte	0x00, 0xf5, 0x21, 0x00


	//----- nvinfo : EIATTR_SPARSE_MMA_MASK
	.align		4
.L_19:
        /*0038*/ 	.byte	0x03, 0x50
        /*003a*/ 	.short	0x0000


	//----- nvinfo : EIATTR_MAXREG_COUNT
	.align		4
        /*003c*/ 	.byte	0x03, 0x1b
        /*003e*/ 	.short	0x00ff


	//----- nvinfo : EIATTR_NUM_BARRIERS
	.align		4
        /*0040*/ 	.byte	0x02, 0x4c
        /*0042*/ 	.byte	0x01
	.zero		1


	//----- nvinfo : EIATTR_MERCURY_ISA_VERSION
	.align		4
        /*0044*/ 	.byte	0x03, 0x5f
        /*0046*/ 	.short	0x0101


	//----- nvinfo : EIATTR_VRC_CTA_INIT_COUNT
	.align		4
        /*0048*/ 	.byte	0x02, 0x4a
	.zero		1
	.zero		1


	//----- nvinfo : EIATTR_EXIT_INSTR_OFFSETS
	.align		4
        /*004c*/ 	.byte	0x04, 0x1c
        /*004e*/ 	.short	(.L_21 - .L_20)


	//   ....[0]....
.L_20:
        /*0050*/ 	.word	0x000000b0


	//   ....[1]....
        /*0054*/ 	.word	0x00000920


	//----- nvinfo : EIATTR_CBANK_PARAM_SIZE
	.align		4
.L_21:
        /*0058*/ 	.byte	0x03, 0x19
        /*005a*/ 	.short	0x0018


	//----- nvinfo : EIATTR_PARAM_CBANK
	.align		4
        /*005c*/ 	.byte	0x04, 0x0a
        /*005e*/ 	.short	(.L_23 - .L_22)
	.align		4
.L_22:
        /*0060*/ 	.word	index@(.nv.constant0._Z11MultiSharedPPdS0_S0_)
        /*0064*/ 	.short	0x0380
        /*0066*/ 	.short	0x0018


	//----- nvinfo : EIATTR_SW_WAR
	.align		4
.L_23:
        /*0068*/ 	.byte	0x04, 0x36
        /*006a*/ 	.short	(.L_25 - .L_24)
.L_24:
        /*006c*/ 	.word	0x00000008
.L_25:


//--------------------- .nv.info._Z5MultiPPdS0_S0_ --------------------------
	.section	.nv.info._Z5MultiPPdS0_S0_,"",@"SHT_CUDA_INFO"
	.sectionflags	@""
	.align	4


	//----- nvinfo : EIATTR_CUDA_API_VERSION
	.align		4
        /*0000*/ 	.byte	0x04, 0x37
        /*0002*/ 	.short	(.L_27 - .L_26)
.L_26:
        /*0004*/ 	.word	0x00000082


	//----- nvinfo : EIATTR_KPARAM_INFO
	.align		4
.L_27:
        /*0008*/ 	.byte	0x04, 0x17
        /*000a*/ 	.short	(.L_29 - .L_28)
.L_28:
        /*000c*/ 	.word	0x00000000
        /*0010*/ 	.short	0x0002
        /*0012*/ 	.short	0x0010
        /*0014*/ 	.byte	0x00, 0xf5, 0x21, 0x00


	//----- nvinfo : EIATTR_KPARAM_INFO
	.align		4
.L_29:
        /*0018*/ 	.byte	0x04, 0x17
        /*001a*/ 	.short	(.L_31 - .L_30)
.L_30:
        /*001c*/ 	.word	0x00000000
        /*0020*/ 	.short	0x0001
        /*0022*/ 	.short	0x0008
        /*0024*/ 	.byte	0x00, 0xf5, 0x21, 0x00


	//----- nvinfo : EIATTR_KPARAM_INFO
	.align		4
.L_31:
        /*0028*/ 	.byte	0x04, 0x17
        /*002a*/ 	.short	(.L_33 - .L_32)
.L_32:
        /*002c*/ 	.word	0x00000000
        /*0030*/ 	.short	0x0000
        /*0032*/ 	.short	0x0000
        /*0034*/ 	.byte	0x00, 0xf5, 0x21, 0x00


	//----- nvinfo : EIATTR_SPARSE_MMA_MASK
	.align		4
.L_33:
        /*0038*/ 	.byte	0x03, 0x50
        /*003a*/ 	.short	0x0000


	//----- nvinfo : EIATTR_MAXREG_COUNT
	.align		4
        /*003c*/ 	.byte	0x03, 0x1b
        /*003e*/ 	.short	0x00ff


	//----- nvinfo : EIATTR_MERCURY_ISA_VERSION
	.align		4
        /*0040*/ 	.byte	0x03, 0x5f
        /*0042*/ 	.short	0x0101


	//----- nvinfo : EIATTR_VRC_CTA_INIT_COUNT
	.align		4
        /*0044*/ 	.byte	0x02, 0x4a
	.zero		1
	.zero		1


	//----- nvinfo : EIATTR_EXIT_INSTR_OFFSETS
	.align		4
        /*0048*/ 	.byte	0x04, 0x1c
        /*004a*/ 	.short	(.L_35 - .L_34)


	//   ....[0]....
.L_34:
        /*004c*/ 	.word	0x000000b0


	//   ....[1]....
        /*0050*/ 	.word	0x00000860


	//----- nvinfo : EIATTR_CBANK_PARAM_SIZE
	.align		4
.L_35:
        /*0054*/ 	.byte	0x03, 0x19
        /*0056*/ 	.short	0x0018


	//----- nvinfo : EIATTR_PARAM_CBANK
	.align		4
        /*0058*/ 	.byte	0x04, 0x0a
        /*005a*/ 	.short	(.L_37 - .L_36)
	.align		4
.L_36:
        /*005c*/ 	.word	index@(.nv.constant0._Z5MultiPPdS0_S0_)
        /*0060*/ 	.short	0x0380
        /*0062*/ 	.short	0x0018


	//----- nvinfo : EIATTR_SW_WAR
	.align		4
.L_37:
        /*0064*/ 	.byte	0x04, 0x36
        /*0066*/ 	.short	(.L_39 - .L_38)
.L_38:
        /*0068*/ 	.word	0x00000008
.L_39:


//--------------------- .nv.callgraph             --------------------------
	.section	.nv.callgraph,"",@"SHT_CUDA_CALLGRAPH"
	.align	4
	.sectionentsize	8
	.align		4
        /*0000*/ 	.word	0x00000000
	.align		4
        /*0004*/ 	.word	0xffffffff
	.align		4
        /*0008*/ 	.word	0x00000000
	.align		4
        /*000c*/ 	.word	0xfffffffe
	.align		4
        /*0010*/ 	.word	0x00000000
	.align		4
        /*0014*/ 	.word	0xfffffffd
	.align		4
        /*0018*/ 	.word	0x00000000
	.align		4
        /*001c*/ 	.word	0xfffffffc


//--------------------- .text._Z11MultiSharedPPdS0_S0_ --------------------------
	.section	.text._Z11MultiSharedPPdS0_S0_,"ax",@progbits
	.align	128
        .global         _Z11MultiSharedPPdS0_S0_
        .type           _Z11MultiSharedPPdS0_S0_,@function
        .size           _Z11MultiSharedPPdS0_S0_,(.L_x_3 - _Z11MultiSharedPPdS0_S0_)
        .other          _Z11MultiSharedPPdS0_S0_,@"STO_CUDA_ENTRY STV_DEFAULT"
_Z11MultiSharedPPdS0_S0_:
.text._Z11MultiSharedPPdS0_S0_:
[----:B------:R-:W-:Y:S01]  /*0000*/  LDC R1, c[0x0][0x37c] ;  /* 0x0000df00ff017b82 */ /* 0x000fe20000000800 */
[----:B------:R-:W0:Y:S07]  /*0010*/  S2R R8, SR_TID.Y ;  /* 0x0000000000087919 */ /* 0x000e2e0000002200 */
[----:B------:R-:W1:Y:S01]  /*0020*/  LDC R16, c[0x0][0x360] ;  /* 0x0000d800ff107b82 */ /* 0x000e620000000800 */
[----:B------:R-:W1:Y:S07]  /*0030*/  S2R R9, SR_TID.X ;  /* 0x0000000000097919 */ /* 0x000e6e0000002100 */
[----:B------:R-:W0:Y:S08]  /*0040*/  S2UR UR5, SR_CTAID.Y ;  /* 0x00000000000579c3 */ /* 0x000e300000002600 */
[----:B------:R-:W0:Y:S08]  /*0050*/  LDC R7, c[0x0][0x364] ;  /* 0x0000d900ff077b82 */ /* 0x000e300000000800 */
[----:B------:R-:W1:Y:S01]  /*0060*/  S2UR UR4, SR_CTAID.X ;  /* 0x00000000000479c3 */ /* 0x000e620000002500 */
[----:B0-----:R-:W-:-:S05]  /*0070*/  IMAD R7, R7, UR5, R8 ;  /* 0x0000000507077c24 */ /* 0x001fca000f8e0208 */
[----:B------:R-:W-:Y:S01]  /*0080*/  ISETP.GT.U32.AND P0, PT, R7, 0xf, PT ;  /* 0x0000000f0700780c */ /* 0x000fe20003f04070 */
[----:B-1----:R-:W-:-:S05]  /*0090*/  IMAD R16, R16, UR4, R9 ;  /* 0x0000000410107c24 */ /* 0x002fca000f8e0209 */
[----:B------:R-:W-:-:S13]  /*00a0*/  ISETP.GT.OR P0, PT, R16, 0xf, P0 ;  /* 0x0000000f1000780c */ /* 0x000fda0000704670 */
[----:B------:R-:W-:Y:S05]  /*00b0*/  @P0 EXIT ;  /* 0x000000000000094d */ /* 0x000fea0003800000 */
[----:B------:R-:W0:Y:S01]  /*00c0*/  LDC.64 R4, c[0x0][0x388] ;  /* 0x0000e200ff047b82 */ /* 0x000e220000000a00 */
[----:B------:R-:W-:Y:S01]  /*00d0*/  UMOV UR4, 0x400 ;  /* 0x0000040000047882 */ /* 0x000fe20000000000 */
[----:B------:R-:W-:Y:S01]  /*00e0*/  IMAD.WIDE.U32 R2, R8, 0x8, RZ ;  /* 0x0000000808027825 */ /* 0x000fe200078e00ff */
[----:B------:R-:W-:Y:S01]  /*00f0*/  UIADD3 UR5, UPT, UPT, UR4, 0x800, URZ ;  /* 0x0000080004057890 */ /* 0x000fe2000fffe0ff */
[----:B------:R-:W-:Y:S01]  /*0100*/  CS2R R10, SRZ ;  /* 0x00000000000a7805 */ /* 0x000fe2000001ff00 */
[----:B------:R-:W1:Y:S01]  /*0110*/  LDCU.64 UR8, c[0x0][0x358] ;  /* 0x00006b00ff0877ac */ /* 0x000e620008000a00 */
[----:B------:R-:W-:Y:S02]  /*0120*/  IMAD.MOV.U32 R0, RZ, RZ, R2 ;  /* 0x000000ffff007224 */ /* 0x000fe400078e0002 */
[----:B------:R-:W2:Y:S08]  /*0130*/  S2UR UR6, SR_CgaCtaId ;  /* 0x00000000000679c3 */ /* 0x000eb00000008800 */
[----:B------:R-:W3:Y:S01]  /*0140*/  LDC.64 R20, c[0x0][0x380] ;  /* 0x0000e000ff147b82 */ /* 0x000ee20000000a00 */
[----:B0-----:R-:W-:-:S03]  /*0150*/  IMAD.WIDE.U32 R4, R9, 0x8, R4 ;  /* 0x0000000809047825 */ /* 0x001fc600078e0004 */
[----:B------:R-:W-:Y:S01]  /*0160*/  IADD3 R18, P0, PT, R4, 0x80, RZ ;  /* 0x0000008004127810 */ /* 0x000fe20007f1e0ff */
[----:B--2---:R-:W-:Y:S02]  /*0170*/  ULEA UR5, UR6, UR5, 0x18 ;  /* 0x0000000506057291 */ /* 0x004fe4000f8ec0ff */
[----:B------:R-:W-:Y:S02]  /*0180*/  ULEA UR4, UR6, UR4, 0x18 ;  /* 0x0000000406047291 */ /* 0x000fe4000f8ec0ff */
[----:B------:R-:W-:Y:S02]  /*0190*/  IMAD.X R19, RZ, RZ, R5, P0 ;  /* 0x000000ffff137224 */ /* 0x000fe400000e0605 */
[----:B------:R-:W-:Y:S02]  /*01a0*/  LEA R4, R8, UR5, 0x3 ;  /* 0x0000000508047c11 */ /* 0x000fe4000f8e18ff */
[----:B------:R-:W-:Y:S01]  /*01b0*/  LEA R6, R9, UR4, 0x7 ;  /* 0x0000000409067c11 */ /* 0x000fe2000f8e38ff */
[----:B---3--:R-:W-:Y:S01]  /*01c0*/  IMAD.WIDE R20, R16, 0x8, R20 ;  /* 0x0000000810147825 */ /* 0x008fe200078e0214 */
[----:B------:R-:W-:-:S02]  /*01d0*/  UMOV UR4, URZ ;  /* 0x000000ff00047c82 */ /* 0x000fc40008000000 */
[----:B------:R-:W-:Y:S01]  /*01e0*/  LEA R5, R8, R6, 0x3 ;  /* 0x0000000608057211 */ /* 0x000fe200078e18ff */
[----:B-1----:R-:W-:-:S07]  /*01f0*/  IMAD R2, R9, 0x80, R4 ;  /* 0x0000008009027824 */ /* 0x002fce00078e0204 */
.L_x_0:
[----:B------:R-:W2:Y:S04]  /*0200*/  LDG.E.64 R8, desc[UR8][R20.64] ;  /* 0x0000000814087981 */ /* 0x000ea8000c1e1b00 */
[----:B------:R-:W3:Y:S01]  /*0210*/  LDG.E.64 R12, desc[UR8][R18.64+-0x80] ;  /* 0xffff8008120c7981 */ /* 0x000ee2000c1e1b00 */
[----:B--2---:R-:W-:-:S04]  /*0220*/  IADD3 R24, P0, PT, R8, R0, RZ ;  /* 0x0000000008187210 */ /* 0x004fc80007f1e0ff */
[----:B------:R-:W-:Y:S01]  /*0230*/  IADD3.X R25, PT, PT, R9, R3, RZ, P0, !PT ;  /* 0x0000000309197210 */ /* 0x000fe200007fe4ff */
[----:B---3--:R-:W-:-:S05]  /*0240*/  IMAD.WIDE.U32 R28, R7, 0x8, R12 ;  /* 0x00000008071c7825 */ /* 0x008fca00078e000c */
[----:B------:R-:W2:Y:S04]  /*0250*/  LDG.E.64 R24, desc[UR8][R24.64] ;  /* 0x0000000818187981 */ /* 0x000ea8000c1e1b00 */
[----:B------:R-:W3:Y:S04]  /*0260*/  LDG.E.64 R28, desc[UR8][R28.64] ;  /* 0x000000081c1c7981 */ /* 0x000ee8000c1e1b00 */
[----:B--2---:R-:W-:Y:S04]  /*0270*/  STS.64 [R5], R24 ;  /* 0x0000001805007388 */ /* 0x004fe80000000a00 */
[----:B---3--:R-:W-:Y:S01]  /*0280*/  STS.64 [R2], R28 ;  /* 0x0000001c02007388 */ /* 0x008fe20000000a00 */
[----:B------:R-:W-:Y:S06]  /*0290*/  BAR.SYNC.DEFER_BLOCKING 0x0 ;  /* 0x0000000000007b1d */ /* 0x000fec0000010000 */
[----:B------:R-:W-:Y:S04]  /*02a0*/  LDS.64 R8, [R4] ;  /* 0x0000000004087984 */ /* 0x000fe80000000a00 */
[----:B------:R-:W0:Y:S04]  /*02b0*/  LDS.128 R12, [R6] ;  /* 0x00000000060c7984 */ /* 0x000e280000000c00 */
[----:B------:R-:W1:Y:S04]  /*02c0*/  LDS.64 R22, [R4+0x80] ;  /* 0x0000800004167984 */ /* 0x000e680000000a00 */
[----:B------:R-:W-:Y:S04]  /*02d0*/  LDS.64 R26, [R4+0x100] ;  /* 0x00010000041a7984 */ /* 0x000fe80000000a00 */
[----:B------:R-:W-:Y:S01]  /*02e0*/  LDS.64 R24, [R4+0x200] ;  /* 0x0002000004187984 */ /* 0x000fe20000000a00 */
[----:B0-----:R-:W-:-:S03]  /*02f0*/  DFMA R12, R12, R8, R10 ;  /* 0x000000080c0c722b */ /* 0x001fc6000000000a */
[----:B------:R-:W0:Y:S05]  /*0300*/  LDS.128 R8, [R6+0x10] ;  /* 0x0000100006087984 */ /* 0x000e2a0000000c00 */
[----:B-1----:R-:W-:Y:S01]  /*0310*/  DFMA R14, R22, R14, R12 ;  /* 0x0000000e160e722b */ /* 0x002fe2000000000c */
[----:B------:R-:W1:Y:S07]  /*0320*/  LDS.64 R22, [R4+0x180] ;  /* 0x0001800004167984 */ /* 0x000e6e0000000a00 */
[----:B0-----:R-:W-:-:S02]  /*0330*/  DFMA R8, R8, R26, R14 ;  /* 0x0000001a0808722b */ /* 0x001fc4000000000e */
[----:B------:R-:W0:Y:S04]  /*0340*/  LDS.128 R12, [R6+0x20] ;  /* 0x00002000060c7984 */ /* 0x000e280000000c00 */
[----:B------:R-:W-:Y:S02]  /*0350*/  LDS.64 R26, [R4+0x300] ;  /* 0x00030000041a7984 */ /* 0x000fe40000000a00 */
[----:B-1----:R-:W-:Y:S02]  /*0360*/  DFMA R10, R22, R10, R8 ;  /* 0x0000000a160a722b */ /* 0x002fe40000000008 */
[----:B------:R-:W1:Y:S06]  /*0370*/  LDS.64 R22, [R4+0x280] ;  /* 0x0002800004167984 */ /* 0x000e6c0000000a00 */
        /* <DEDUP_REMOVED lines=12> */
[----:B------:R-:W2:Y:S02]  /*0440*/  LDS.64 R24, [R4+0x580] ;  /* 0x0005800004187984 */ /* 0x000ea40000000a00 */
[----:B-1----:R-:W-:Y:S02]  /*0450*/  DFMA R14, R22, R14, R12 ;  /* 0x0000000e160e722b */ /* 0x002fe4000000000c */
[----:B------:R-:W-:Y:S06]  /*0460*/  LDS.64 R22, [R4+0x600] ;  /* 0x0006000004167984 */ /* 0x000fec0000000a00 */
[----:B0-----:R-:W-:-:S02]  /*0470*/  DFMA R26, R8, R26, R14 ;  /* 0x0000001a081a722b */ /* 0x001fc4000000000e */
[----:B------:R-:W0:Y:S04]  /*0480*/  LDS.128 R12, [R6+0x60] ;  /* 0x00006000060c7984 */ /* 0x000e280000000c00 */
[----:B------:R-:W1:Y:S02]  /*0490*/  LDS.64 R8, [R4+0x680] ;  /* 0x0006800004087984 */ /* 0x000e640000000a00 */
[----:B--2---:R-:W-:-:S08]  /*04a0*/  DFMA R10, R24, R10, R26 ;  /* 0x0000000a180a722b */ /* 0x004fd0000000001a */
[----:B0-----:R-:W-:Y:S01]  /*04b0*/  DFMA R10, R12, R22, R10 ;  /* 0x000000160c0a722b */ /* 0x001fe2000000000a */
[----:B------:R-:W-:Y:S04]  /*04c0*/  LDS.64 R12, [R4+0x700] ;  /* 0x00070000040c7984 */ /* 0x000fe80000000a00 */
[----:B------:R-:W-:Y:S03]  /*04d0*/  LDS.64 R22, [R4+0x780] ;  /* 0x0007800004167984 */ /* 0x000fe60000000a00 */
[----:B-1----:R-:W-:Y:S02]  /*04e0*/  DFMA R14, R8, R14, R10 ;  /* 0x0000000e080e722b */ /* 0x002fe4000000000a */
[----:B------:R-:W0:Y:S01]  /*04f0*/  LDS.128 R8, [R6+0x70] ;  /* 0x0000700006087984 */ /* 0x000e220000000c00 */
[----:B------:R-:W-:Y:S06]  /*0500*/  BAR.SYNC.DEFER_BLOCKING 0x0 ;  /* 0x0000000000007b1d */ /* 0x000fec0000010000 */
[----:B------:R-:W2:Y:S04]  /*0510*/  LDG.E.64 R26, desc[UR8][R20.64] ;  /* 0x00000008141a7981 */ /* 0x000ea8000c1e1b00 */
[----:B------:R-:W3:Y:S01]  /*0520*/  LDG.E.64 R24, desc[UR8][R18.64] ;  /* 0x0000000812187981 */ /* 0x000ee2000c1e1b00 */
[----:B--2---:R-:W-:Y:S01]  /*0530*/  IADD3 R28, P0, PT, R26, R0, RZ ;  /* 0x000000001a1c7210 */ /* 0x004fe20007f1e0ff */
[----:B---3--:R-:W-:-:S04]  /*0540*/  IMAD.WIDE.U32 R24, R7, 0x8, R24 ;  /* 0x0000000807187825 */ /* 0x008fc800078e0018 */
[----:B------:R-:W-:Y:S02]  /*0550*/  IMAD.X R29, R27, 0x1, R3, P0 ;  /* 0x000000011b1d7824 */ /* 0x000fe400000e0603 */
[----:B------:R-:W2:Y:S04]  /*0560*/  LDG.E.64 R24, desc[UR8][R24.64] ;  /* 0x0000000818187981 */ /* 0x000ea8000c1e1b00 */
[----:B------:R-:W3:Y:S01]  /*0570*/  LDG.E.64 R28, desc[UR8][R28.64+0x80] ;  /* 0x000080081c1c7981 */ /* 0x000ee2000c1e1b00 */
[----:B0-----:R-:W-:-:S08]  /*0580*/  DFMA R8, R8, R12, R14 ;  /* 0x0000000c0808722b */ /* 0x001fd0000000000e */
[----:B------:R-:W-:Y:S01]  /*0590*/  DFMA R10, R22, R10, R8 ;  /* 0x0000000a160a722b */ /* 0x000fe20000000008 */
[----:B---3--:R-:W-:Y:S04]  /*05a0*/  STS.64 [R5], R28 ;  /* 0x0000001c05007388 */ /* 0x008fe80000000a00 */
[----:B--2---:R-:W-:Y:S01]  /*05b0*/  STS.64 [R2], R24 ;  /* 0x0000001802007388 */ /* 0x004fe20000000a00 */
[----:B------:R-:W-:Y:S06]  /*05c0*/  BAR.SYNC.DEFER_BLOCKING 0x0 ;  /* 0x0000000000007b1d */ /* 0x000fec0000010000 */
[----:B------:R-:W-:Y:S04]  /*05d0*/  LDS.64 R26, [R4] ;  /* 0x00000000041a7984 */ /* 0x000fe80000000a00 */
[----:B------:R-:W0:Y:S04]  /*05e0*/  LDS.128 R12, [R6] ;  /* 0x00000000060c7984 */ /* 0x000e280000000c00 */
[----:B------:R-:W1:Y:S04]  /*05f0*/  LDS.64 R22, [R4+0x80] ;  /* 0x0000800004167984 */ /* 0x000e680000000a00 */
[----:B------:R-:W-:Y:S01]  /*0600*/  LDS.64 R24, [R4+0x100] ;  /* 0x0001000004187984 */ /* 0x000fe20000000a00 */
[----:B0-----:R-:W-:-:S03]  /*0610*/  DFMA R12, R12, R26, R10 ;  /* 0x0000001a0c0c722b */ /* 0x001fc6000000000a */
[----:B------:R-:W0:Y:S04]  /*0620*/  LDS.128 R8, [R6+0x10] ;  /* 0x0000100006087984 */ /* 0x000e280000000c00 */
[----:B------:R-:W-:Y:S01]  /*0630*/  LDS.64 R26, [R4+0x200] ;  /* 0x00020000041a7984 */ /* 0x000fe20000000a00 */
[----:B-1----:R-:W-:-:S03]  /*0640*/  DFMA R14, R22, R14, R12 ;  /* 0x0000000e160e722b */ /* 0x002fc6000000000c */
[----:B------:R-:W1:Y:S05]  /*0650*/  LDS.64 R22, [R4+0x180] ;  /* 0x0001800004167984 */ /* 0x000e6a0000000a00 */
[----:B0-----:R-:W-:Y:S02]  /*0660*/  DFMA R8, R8, R24, R14 ;  /* 0x000000180808722b */ /* 0x001fe4000000000e */
[----:B------:R-:W0:Y:S04]  /*0670*/  LDS.128 R12, [R6+0x20] ;  /* 0x00002000060c7984 */ /* 0x000e280000000c00 */
[----:B------:R-:W-:Y:S02]  /*0680*/  LDS.64 R24, [R4+0x300] ;  /* 0x0003000004187984 */ /* 0x000fe40000000a00 */
[----:B-1----:R-:W-:-:S02]  /*0690*/  DFMA R10, R22, R10, R8 ;  /* 0x0000000a160a722b */ /* 0x002fc40000000008 */
[----:B------:R-:W1:Y:S06]  /*06a0*/  LDS.64 R22, [R4+0x280] ;  /* 0x0002800004167984 */ /* 0x000e6c0000000a00 */
        /* <DEDUP_REMOVED lines=17> */
[----:B------:R-:W2:Y:S02]  /*07c0*/  LDS.64 R24, [R4+0x680] ;  /* 0x0006800004187984 */ /* 0x000ea40000000a00 */
[----:B-1----:R-:W-:-:S02]  /*07d0*/  DFMA R10, R22, R10, R8 ;  /* 0x0000000a160a722b */ /* 0x002fc40000000008 */
[----:B------:R-:W-:Y:S06]  /*07e0*/  LDS.64 R22, [R4+0x700] ;  /* 0x0007000004167984 */ /* 0x000fec0000000a00 */
[----:B0-----:R-:W-:Y:S02]  /*07f0*/  DFMA R26, R12, R26, R10 ;  /* 0x0000001a0c1a722b */ /* 0x001fe4000000000a */
[----:B------:R-:W0:Y:S04]  /*0800*/  LDS.128 R8, [R6+0x70] ;  /* 0x0000700006087984 */ /* 0x000e280000000c00 */
[----:B------:R-:W1:Y:S02]  /*0810*/  LDS.64 R12, [R4+0x780] ;  /* 0x00078000040c7984 */ /* 0x000e640000000a00 */
[----:B--2---:R-:W-:Y:S01]  /*0820*/  DFMA R14, R24, R14, R26 ;  /* 0x0000000e180e722b */ /* 0x004fe2000000001a */
[----:B------:R-:W-:-:S04]  /*0830*/  UIADD3 UR4, UPT, UPT, UR4, 0x2, URZ ;  /* 0x0000000204047890 */ /* 0x000fc8000fffe0ff */
[----:B------:R-:W-:Y:S01]  /*0840*/  UISETP.NE.AND UP0, UPT, UR4, 0x10, UPT ;  /* 0x000000100400788c */ /* 0x000fe2000bf05270 */
[----:B------:R-:W-:Y:S01]  /*0850*/  BAR.SYNC.DEFER_BLOCKING 0x0 ;  /* 0x0000000000007b1d */ /* 0x000fe20000010000 */
[----:B------:R-:W-:Y:S02]  /*0860*/  IADD3 R18, P0, PT, R18, 0x100, RZ ;  /* 0x0000010012127810 */ /* 0x000fe40007f1e0ff */
[----:B------:R-:W-:Y:S02]  /*0870*/  IADD3 R0, P1, PT, R0, 0x100, RZ ;  /* 0x0000010000007810 */ /* 0x000fe40007f3e0ff */
[----:B------:R-:W-:Y:S02]  /*0880*/  IADD3.X R19, PT, PT, RZ, R19, RZ, P0, !PT ;  /* 0x00000013ff137210 */ /* 0x000fe400007fe4ff */
[----:B------:R-:W-:Y:S01]  /*0890*/  IADD3.X R3, PT, PT, RZ, R3, RZ, P1, !PT ;  /* 0x00000003ff037210 */ /* 0x000fe20000ffe4ff */
[----:B0-----:R-:W-:-:S08]  /*08a0*/  DFMA R8, R8, R22, R14 ;  /* 0x000000160808722b */ /* 0x001fd0000000000e */
[----:B-1----:R-:W-:Y:S01]  /*08b0*/  DFMA R10, R12, R10, R8 ;  /* 0x0000000a0c0a722b */ /* 0x002fe20000000008 */
[----:B------:R-:W-:Y:S10]  /*08c0*/  BRA.U UP0, `(.L_x_0) ;  /* 0xfffffff9004c7547 */ /* 0x000ff4000b83ffff */
[----:B------:R-:W0:Y:S02]  /*08d0*/  LDC.64 R2, c[0x0][0x390] ;  /* 0x0000e400ff027b82 */ /* 0x000e240000000a00 */
[----:B0-----:R-:W-:-:S06]  /*08e0*/  IMAD.WIDE R16, R16, 0x8, R2 ;  /* 0x0000000810107825 */ /* 0x001fcc00078e0202 */
[----:B------:R-:W2:Y:S02]  /*08f0*/  LDG.E.64 R16, desc[UR8][R16.64] ;  /* 0x0000000810107981 */ /* 0x000ea4000c1e1b00 */
[----:B--2---:R-:W-:-:S05]  /*0900*/  IMAD.WIDE.U32 R2, R7, 0x8, R16 ;  /* 0x0000000807027825 */ /* 0x004fca00078e0010 */
[----:B------:R-:W-:Y:S01]  /*0910*/  STG.E.64 desc[UR8][R2.64], R10 ;  /* 0x0000000a02007986 */ /* 0x000fe2000c101b08 */
[----:B------:R-:W-:Y:S05]  /*0920*/  EXIT ;  /* 0x000000000000794d */ /* 0x000fea0003800000 */
.L_x_1:
[----:B------:R-:W-:-:S00]  /*0930*/  BRA `(.L_x_1) ;  /* 0xfffffffc00fc7947 */ /* 0x000fc0000383ffff */
[----:B------:R-:W-:-:S00]  /*0940*/  NOP ;  /* 0x0000000000007918 */ /* 0x000fc00000000000 */
        /* <DEDUP_REMOVED lines=11> */
.L_x_3:


//--------------------- .text._Z5MultiPPdS0_S0_   --------------------------
	.section	.text._Z5MultiPPdS0_S0_,"ax",@progbits
	.align	128
        .global         _Z5MultiPPdS0_S0_
        .type           _Z5MultiPPdS0_S0_,@function
        .size           _Z5MultiPPdS0_S0_,(.L_x_4 - _Z5MultiPPdS0_S0_)
        .other          _Z5MultiPPdS0_S0_,@"STO_CUDA_ENTRY STV_DEFAULT"
_Z5MultiPPdS0_S0_:
.text._Z5MultiPPdS0_S0_:
[----:B------:R-:W-:Y:S01]  /*0000*/  LDC R1, c[0x0][0x37c] ;  /* 0x0000df00ff017b82 */ /* 0x000fe20000000800 */
[----:B------:R-:W0:Y:S07]  /*0010*/  S2R R2, SR_TID.X ;  /* 0x0000000000027919 */ /* 0x000e2e0000002100 */
[----:B------:R-:W1:Y:S01]  /*0020*/  LDC R0, c[0x0][0x364] ;  /* 0x0000d900ff007b82 */ /* 0x000e620000000800 */
[----:B------:R-:W1:Y:S07]  /*0030*/  S2R R3, SR_TID.Y ;  /* 0x0000000000037919 */ /* 0x000e6e0000002200 */
[----:B------:R-:W0:Y:S08]  /*0040*/  S2UR UR5, SR_CTAID.X ;  /* 0x00000000000579c3 */ /* 0x000e300000002500 */
[----:B------:R-:W0:Y:S08]  /*0050*/  LDC R17, c[0x0][0x360] ;  /* 0x0000d800ff117b82 */ /* 0x000e300000000800 */
[----:B------:R-:W1:Y:S01]  /*0060*/  S2UR UR4, SR_CTAID.Y ;  /* 0x00000000000479c3 */ /* 0x000e620000002600 */
[----:B0-----:R-:W-:-:S05]  /*0070*/  IMAD R17, R17, UR5, R2 ;  /* 0x0000000511117c24 */ /* 0x001fca000f8e0202 */
[----:B------:R-:W-:Y:S01]  /*0080*/  ISETP.GT.AND P0, PT, R17, 0xf, PT ;  /* 0x0000000f1100780c */ /* 0x000fe20003f04270 */
[----:B-1----:R-:W-:-:S05]  /*0090*/  IMAD R0, R0, UR4, R3 ;  /* 0x0000000400007c24 */ /* 0x002fca000f8e0203 */
[----:B------:R-:W-:-:S13]  /*00a0*/  ISETP.GT.U32.OR P0, PT, R0, 0xf, P0 ;  /* 0x0000000f0000780c */ /* 0x000fda0000704470 */
[----:B------:R-:W-:Y:S05]  /*00b0*/  @P0 EXIT ;  /* 0x000000000000094d */ /* 0x000fea0003800000 */
[----:B------:R-:W0:Y:S01]  /*00c0*/  LDC.64 R4, c[0x0][0x380] ;  /* 0x0000e000ff047b82 */ /* 0x000e220000000a00 */
[----:B------:R-:W1:Y:S07]  /*00d0*/  LDCU.64 UR4, c[0x0][0x358] ;  /* 0x00006b00ff0477ac */ /* 0x000e6e0008000a00 */
[----:B------:R-:W2:Y:S01]  /*00e0*/  LDC.64 R2, c[0x0][0x388] ;  /* 0x0000e200ff027b82 */ /* 0x000ea20000000a00 */
[----:B0-----:R-:W-:-:S06]  /*00f0*/  IMAD.WIDE.U32 R4, R0, 0x8, R4 ;  /* 0x0000000800047825 */ /* 0x001fcc00078e0004 */
[----:B-1----:R-:W3:Y:S04]  /*0100*/  LDG.E.64 R4, desc[UR4][R4.64] ;  /* 0x0000000404047981 */ /* 0x002ee8000c1e1b00 */
[----:B--2---:R-:W2:Y:S04]  /*0110*/  LDG.E.64 R6, desc[UR4][R2.64] ;  /* 0x0000000402067981 */ /* 0x004ea8000c1e1b00 */
[----:B------:R-:W4:Y:S04]  /*0120*/  LDG.E.64 R12, desc[UR4][R2.64+0x8] ;  /* 0x00000804020c7981 */ /* 0x000f28000c1e1b00 */
[----:B------:R-:W5:Y:S04]  /*0130*/  LDG.E.64 R18, desc[UR4][R2.64+0x10] ;  /* 0x0000100402127981 */ /* 0x000f68000c1e1b00 */
[----:B------:R-:W5:Y:S04]  /*0140*/  LDG.E.64 R8, desc[UR4][R2.64+0x18] ;  /* 0x0000180402087981 */ /* 0x000f68000c1e1b00 */
[----:B------:R-:W5:Y:S04]  /*0150*/  LDG.E.64 R22, desc[UR4][R2.64+0x20] ;  /* 0x0000200402167981 */ /* 0x000f68000c1e1b00 */
[----:B---3--:R-:W3:Y:S01]  /*0160*/  LDG.E.64 R26, desc[UR4][R4.64+0x10] ;  /* 0x00001004041a7981 */ /* 0x008ee2000c1e1b00 */
[----:B--2---:R-:W-:-:S03]  /*0170*/  IMAD.WIDE R10, R17, 0x8, R6 ;  /* 0x00000008110a7825 */ /* 0x004fc600078e0206 */
[----:B------:R-:W2:Y:S04]  /*0180*/  LDG.E.64 R6, desc[UR4][R4.64] ;  /* 0x0000000404067981 */ /* 0x000ea8000c1e1b00 */
[----:B------:R-:W2:Y:S01]  /*0190*/  LDG.E.64 R10, desc[UR4][R10.64] ;  /* 0x000000040a0a7981 */ /* 0x000ea2000c1e1b00 */
[----:B----4-:R-:W-:-:S03]  /*01a0*/  IMAD.WIDE R14, R17, 0x8, R12 ;  /* 0x00000008110e7825 */ /* 0x010fc600078e020c */
[----:B------:R-:W4:Y:S04]  /*01b0*/  LDG.E.64 R12, desc[UR4][R4.64+0x8] ;  /* 0x00000804040c7981 */ /* 0x000f28000c1e1b00 */
[----:B------:R-:W4:Y:S01]  /*01c0*/  LDG.E.64 R14, desc[UR4][R14.64] ;  /* 0x000000040e0e7981 */ /* 0x000f22000c1e1b00 */
[----:B-----5:R-:W-:-:S03]  /*01d0*/  IMAD.WIDE R20, R17, 0x8, R18 ;  /* 0x0000000811147825 */ /* 0x020fc600078e0212 */
[----:B------:R-:W5:Y:S04]  /*01e0*/  LDG.E.64 R18, desc[UR4][R2.64+0x28] ;  /* 0x0000280402127981 */ /* 0x000f68000c1e1b00 */
[----:B------:R-:W3:Y:S01]  /*01f0*/  LDG.E.64 R20, desc[UR4][R20.64] ;  /* 0x0000000414147981 */ /* 0x000ee2000c1e1b00 */
[----:B------:R-:W-:-:S06]  /*0200*/  IMAD.WIDE R8, R17, 0x8, R8 ;  /* 0x0000000811087825 */ /* 0x000fcc00078e0208 */
[----:B------:R-:W5:Y:S01]  /*0210*/  LDG.E.64 R8, desc[UR4][R8.64] ;  /* 0x0000000408087981 */ /* 0x000f62000c1e1b00 */
[----:B--2---:R-:W-:-:S03]  /*0220*/  DFMA R28, R6, R10, RZ ;  /* 0x0000000a061c722b */ /* 0x004fc600000000ff */
[----:B------:R-:W2:Y:S04]  /*0230*/  LDG.E.64 R6, desc[UR4][R4.64+0x18] ;  /* 0x0000180404067981 */ /* 0x000ea8000c1e1b00 */
[----:B------:R-:W2:Y:S03]  /*0240*/  LDG.E.64 R10, desc[UR4][R2.64+0x30] ;  /* 0x00003004020a7981 */ /* 0x000ea6000c1e1b00 */
[----:B------:R-:W0:Y:S08]  /*0250*/  F2I.F64.TRUNC R28, R28 ;  /* 0x0000001c001c7311 */ /* 0x000e30000030d100 */
[----:B0-----:R-:W4:Y:S02]  /*0260*/  I2F.F64 R24, R28 ;  /* 0x0000001c00187312 */ /* 0x001f240000201c00 */
[----:B----4-:R-:W-:Y:S01]  /*0270*/  DFMA R12, R12, R14, R24 ;  /* 0x0000000e0c0c722b */ /* 0x010fe20000000018 */
[C---:B------:R-:W-:Y:S01]  /*0280*/  IMAD.WIDE R14, R17.reuse, 0x8, R22 ;  /* 0x00000008110e7825 */ /* 0x040fe200078e0216 */
[----:B------:R-:W4:Y:S04]  /*0290*/  LDG.E.64 R24, desc[UR4][R2.64+0x38] ;  /* 0x0000380402187981 */ /* 0x000f28000c1e1b00 */
[----:B------:R0:W1:Y:S01]  /*02a0*/  F2I.F64.TRUNC R16, R12 ;  /* 0x0000000c00107311 */ /* 0x000062000030d100 */
[----:B------:R-:W4:Y:S04]  /*02b0*/  LDG.E.64 R14, desc[UR4][R14.64] ;  /* 0x000000040e0e7981 */ /* 0x000f28000c1e1b00 */
[----:B0-----:R-:W4:Y:S03]  /*02c0*/  LDG.E.64 R12, desc[UR4][R4.64+0x20] ;  /* 0x00002004040c7981 */ /* 0x001f26000c1e1b00 */
[----:B-1----:R-:W3:Y:S02]  /*02d0*/  I2F.F64 R22, R16 ;  /* 0x0000001000167312 */ /* 0x002ee40000201c00 */
[----:B---3--:R-:W-:Y:S01]  /*02e0*/  DFMA R26, R26, R20, R22 ;  /* 0x000000141a1a722b */ /* 0x008fe20000000016 */
[C---:B-----5:R-:W-:Y:S01]  /*02f0*/  IMAD.WIDE R20, R17.reuse, 0x8, R18 ;  /* 0x0000000811147825 */ /* 0x060fe200078e0212 */
[----:B------:R-:W3:Y:S04]  /*0300*/  LDG.E.64 R22, desc[UR4][R4.64+0x28] ;  /* 0x0000280404167981 */ /* 0x000ee8000c1e1b00 */
[----:B------:R-:W5:Y:S04]  /*0310*/  LDG.E.64 R18, desc[UR4][R2.64+0x40] ;  /* 0x0000400402127981 */ /* 0x000f68000c1e1b00 */
[----:B------:R-:W3:Y:S01]  /*0320*/  LDG.E.64 R20, desc[UR4][R20.64] ;  /* 0x0000000414147981 */ /* 0x000ee2000c1e1b00 */
[----:B------:R-:W0:Y:S08]  /*0330*/  F2I.F64.TRUNC R26, R26 ;  /* 0x0000001a001a7311 */ /* 0x000e30000030d100 */
[----:B0-----:R-:W2:Y:S02]  /*0340*/  I2F.F64 R28, R26 ;  /* 0x0000001a001c7312 */ /* 0x001ea40000201c00 */
[----:B--2---:R-:W-:Y:S01]  /*0350*/  DFMA R28, R6, R8, R28 ;  /* 0x00000008061c722b */ /* 0x004fe2000000001c */
[----:B------:R-:W2:Y:S01]  /*0360*/  LDG.E.64 R6, desc[UR4][R4.64+0x30] ;  /* 0x0000300404067981 */ /* 0x000ea2000c1e1b00 */
[----:B------:R-:W-:-:S03]  /*0370*/  IMAD.WIDE R8, R17, 0x8, R10 ;  /* 0x0000000811087825 */ /* 0x000fc600078e020a */
[----:B------:R-:W2:Y:S04]  /*0380*/  LDG.E.64 R10, desc[UR4][R2.64+0x48] ;  /* 0x00004804020a7981 */ /* 0x000ea8000c1e1b00 */
[----:B------:R-:W2:Y:S01]  /*0390*/  LDG.E.64 R8, desc[UR4][R8.64] ;  /* 0x0000000408087981 */ /* 0x000ea2000c1e1b00 */
[----:B------:R-:W0:Y:S08]  /*03a0*/  F2I.F64.TRUNC R16, R28 ;  /* 0x0000001c00107311 */ /* 0x000e30000030d100 */
[----:B0-----:R-:W4:Y:S02]  /*03b0*/  I2F.F64 R28, R16 ;  /* 0x00000010001c7312 */ /* 0x001f240000201c00 */
[----:B----4-:R-:W-:Y:S01]  /*03c0*/  DFMA R28, R12, R14, R28 ;  /* 0x0000000e0c1c722b */ /* 0x010fe2000000001c */
[C---:B------:R-:W-:Y:S01]  /*03d0*/  IMAD.WIDE R14, R17.reuse, 0x8, R24 ;  /* 0x00000008110e7825 */ /* 0x040fe200078e0218 */
[----:B------:R-:W4:Y:S05]  /*03e0*/  LDG.E.64 R12, desc[UR4][R4.64+0x38] ;  /* 0x00003804040c7981 */ /* 0x000f2a000c1e1b00 */
[----:B------:R-:W4:Y:S01]  /*03f0*/  LDG.E.64 R14, desc[UR4][R14.64] ;  /* 0x000000040e0e7981 */ /* 0x000f22000c1e1b00 */
[----:B------:R-:W0:Y:S08]  /*0400*/  F2I.F64.TRUNC R24, R28 ;  /* 0x0000001c00187311 */ /* 0x000e30000030d100 */
[----:B0-----:R-:W3:Y:S01]  /*0410*/  I2F.F64 R24, R24 ;  /* 0x0000001800187312 */ /* 0x001ee20000201c00 */
[C---:B-----5:R-:W-:Y:S01]  /*0420*/  IMAD.WIDE R26, R17.reuse, 0x8, R18 ;  /* 0x00000008111a7825 */ /* 0x060fe200078e0212 */
[----:B---3--:R-:W-:Y:S01]  /*0430*/  DFMA R18, R22, R20, R24 ;  /* 0x000000141612722b */ /* 0x008fe20000000018 */
[----:B------:R-:W3:Y:S04]  /*0440*/  LDG.E.64 R20, desc[UR4][R2.64+0x50] ;  /* 0x0000500402147981 */ /* 0x000ee8000c1e1b00 */
[----:B------:R-:W5:Y:S04]  /*0450*/  LDG.E.64 R24, desc[UR4][R4.64+0x40] ;  /* 0x0000400404187981 */ /* 0x000f68000c1e1b00 */
[----:B------:R0:W5:Y:S01]  /*0460*/  LDG.E.64 R22, desc[UR4][R26.64] ;  /* 0x000000041a167981 */ /* 0x000162000c1e1b00 */
[----:B------:R1:W0:Y:S03]  /*0470*/  F2I.F64.TRUNC R16, R18 ;  /* 0x0000001200107311 */ /* 0x000226000030d100 */
[----:B-1----:R-:W5:Y:S05]  /*0480*/  LDG.E.64 R18, desc[UR4][R2.64+0x58] ;  /* 0x0000580402127981 */ /* 0x002f6a000c1e1b00 */
[----:B0-----:R-:W2:Y:S02]  /*0490*/  I2F.F64 R26, R16 ;  /* 0x00000010001a7312 */ /* 0x001ea40000201c00 */
[----:B--2---:R-:W-:Y:S01]  /*04a0*/  DFMA R6, R6, R8, R26 ;  /* 0x000000080606722b */ /* 0x004fe2000000001a */
[----:B------:R-:W-:-:S02]  /*04b0*/  IMAD.WIDE R8, R17, 0x8, R10 ;  /* 0x0000000811087825 */ /* 0x000fc400078e020a */
[----:B------:R-:W2:Y:S03]  /*04c0*/  LDG.E.64 R10, desc[UR4][R4.64+0x48] ;  /* 0x00004804040a7981 */ /* 0x000ea6000c1e1b00 */
[----:B------:R0:W1:Y:S04]  /*04d0*/  F2I.F64.TRUNC R16, R6 ;  /* 0x0000000600107311 */ /* 0x000068000030d100 */
[----:B0-----:R-:W2:Y:S04]  /*04e0*/  LDG.E.64 R6, desc[UR4][R8.64] ;  /* 0x0000000408067981 */ /* 0x001ea8000c1e1b00 */
[----:B------:R-:W2:Y:S01]  /*04f0*/  LDG.E.64 R8, desc[UR4][R2.64+0x60] ;  /* 0x0000600402087981 */ /* 0x000ea2000c1e1b00 */
[----:B-1----:R-:W4:Y:S02]  /*0500*/  I2F.F64 R28, R16 ;  /* 0x00000010001c7312 */ /* 0x002f240000201c00 */
[----:B----4-:R-:W-:Y:S01]  /*0510*/  DFMA R26, R12, R14, R28 ;  /* 0x0000000e0c1a722b */ /* 0x010fe2000000001c */
[----:B------:R-:W4:Y:S04]  /*0520*/  LDG.E.64 R12, desc[UR4][R2.64+0x68] ;  /* 0x00006804020c7981 */ /* 0x000f28000c1e1b00 */
[----:B------:R-:W4:Y:S05]  /*0530*/  LDG.E.64 R14, desc[UR4][R2.64+0x70] ;  /* 0x00007004020e7981 */ /* 0x000f2a000c1e1b00 */
[----:B------:R-:W0:Y:S08]  /*0540*/  F2I.F64.TRUNC R26, R26 ;  /* 0x0000001a001a7311 */ /* 0x000e30000030d100 */
[----:B0-----:R0:W5:Y:S01]  /*0550*/  I2F.F64 R28, R26 ;  /* 0x0000001a001c7312 */ /* 0x0011620000201c00 */
[----:B---3--:R-:W-:Y:S01]  /*0560*/  IMAD.WIDE R20, R17, 0x8, R20 ;  /* 0x0000000811147825 */ /* 0x008fe200078e0214 */
[----:B0-----:R-:W3:Y:S05]  /*0570*/  LDG.E.64 R26, desc[UR4][R4.64+0x58] ;  /* 0x00005804041a7981 */ /* 0x001eea000c1e1b00 */
[----:B------:R-:W3:Y:S01]  /*0580*/  LDG.E.64 R20, desc[UR4][R20.64] ;  /* 0x0000000414147981 */ /* 0x000ee2000c1e1b00 */
[----:B-----5:R-:W-:-:S03]  /*0590*/  DFMA R28, R24, R22, R28 ;  /* 0x00000016181c722b */ /* 0x020fc6000000001c */
[----:B------:R-:W3:Y:S04]  /*05a0*/  LDG.E.64 R22, desc[UR4][R4.64+0x50] ;  /* 0x0000500404167981 */ /* 0x000ee8000c1e1b00 */
[----:B------:R-:W5:Y:S01]  /*05b0*/  LDG.E.64 R24, desc[UR4][R2.64+0x78] ;  /* 0x0000780402187981 */ /* 0x000f62000c1e1b00 */
[C---:B------:R-:W-:Y:S01]  /*05c0*/  IMAD.WIDE R18, R17.reuse, 0x8, R18 ;  /* 0x0000000811127825 */ /* 0x040fe200078e0212 */
[----:B------:R-:W0:Y:S02]  /*05d0*/  F2I.F64.TRUNC R16, R28 ;  /* 0x0000001c00107311 */ /* 0x000e24000030d100 */
[----:B------:R-:W5:Y:S04]  /*05e0*/  LDG.E.64 R2, desc[UR4][R4.64+0x68] ;  /* 0x0000680404027981 */ /* 0x000f68000c1e1b00 */
[----:B------:R-:W5:Y:S02]  /*05f0*/  LDG.E.64 R18, desc[UR4][R18.64] ;  /* 0x0000000412127981 */ /* 0x000f64000c1e1b00 */
[----:B0-----:R-:W2:Y:S02]  /*0600*/  I2F.F64 R28, R16 ;  /* 0x00000010001c7312 */ /* 0x001ea40000201c00 */
[----:B--2---:R-:W-:Y:S01]  /*0610*/  DFMA R10, R10, R6, R28 ;  /* 0x000000060a0a722b */ /* 0x004fe2000000001c */
[----:B------:R-:W2:Y:S01]  /*0620*/  LDG.E.64 R6, desc[UR4][R4.64+0x60] ;  /* 0x0000600404067981 */ /* 0x000ea2000c1e1b00 */
[----:B------:R-:W-:-:S06]  /*0630*/  IMAD.WIDE R8, R17, 0x8, R8 ;  /* 0x0000000811087825 */ /* 0x000fcc00078e0208 */
[----:B------:R-:W2:Y:S01]  /*0640*/  LDG.E.64 R8, desc[UR4][R8.64] ;  /* 0x0000000408087981 */ /* 0x000ea2000c1e1b00 */
[C---:B----4-:R-:W-:Y:S02]  /*0650*/  IMAD.WIDE R28, R17.reuse, 0x8, R12 ;  /* 0x00000008111c7825 */ /* 0x050fe400078e020c */
[----:B------:R0:W1:Y:S03]  /*0660*/  F2I.F64.TRUNC R12, R10 ;  /* 0x0000000a000c7311 */ /* 0x000066000030d100 */
[----:B0-----:R0:W4:Y:S05]  /*0670*/  LDG.E.64 R10, desc[UR4][R28.64] ;  /* 0x000000041c0a7981 */ /* 0x00112a000c1e1b00 */
[----:B-1----:R-:W3:Y:S01]  /*0680*/  I2F.F64 R12, R12 ;  /* 0x0000000c000c7312 */ /* 0x002ee20000201c00 */
[----:B------:R-:W-:Y:S01]  /*0690*/  IMAD.WIDE R14, R17, 0x8, R14 ;  /* 0x00000008110e7825 */ /* 0x000fe200078e020e */
[----:B0-----:R-:W0:Y:S05]  /*06a0*/  LDC.64 R28, c[0x0][0x390] ;  /* 0x0000e400ff1c7b82 */ /* 0x001e2a0000000a00 */
[----:B------:R-:W4:Y:S01]  /*06b0*/  LDG.E.64 R14, desc[UR4][R14.64] ;  /* 0x000000040e0e7981 */ /* 0x000f22000c1e1b00 */
[----:B---3--:R-:W-:-:S03]  /*06c0*/  DFMA R20, R22, R20, R12 ;  /* 0x000000141614722b */ /* 0x008fc6000000000c */
[----:B------:R-:W3:Y:S01]  /*06d0*/  LDG.E.64 R12, desc[UR4][R4.64+0x70] ;  /* 0x00007004040c7981 */ /* 0x000ee2000c1e1b00 */
[----:B-----5:R-:W-:-:S03]  /*06e0*/  IMAD.WIDE R24, R17, 0x8, R24 ;  /* 0x0000000811187825 */ /* 0x020fc600078e0218 */
[----:B------:R1:W5:Y:S04]  /*06f0*/  LDG.E.64 R22, desc[UR4][R4.64+0x78] ;  /* 0x0000780404167981 */ /* 0x000368000c1e1b00 */
[----:B------:R-:W5:Y:S01]  /*0700*/  LDG.E.64 R24, desc[UR4][R24.64] ;  /* 0x0000000418187981 */ /* 0x000f62000c1e1b00 */
[----:B0-----:R-:W-:-:S06]  /*0710*/  IMAD.WIDE.U32 R28, R0, 0x8, R28 ;  /* 0x00000008001c7825 */ /* 0x001fcc00078e001c */
[----:B------:R-:W5:Y:S01]  /*0720*/  LDG.E.64 R28, desc[UR4][R28.64] ;  /* 0x000000041c1c7981 */ /* 0x000f62000c1e1b00 */
[----:B------:R-:W0:Y:S08]  /*0730*/  F2I.F64.TRUNC R20, R20 ;  /* 0x0000001400147311 */ /* 0x000e30000030d100 */
[----:B0-----:R-:W0:Y:S02]  /*0740*/  I2F.F64 R20, R20 ;  /* 0x0000001400147312 */ /* 0x001e240000201c00 */
[----:B0-----:R-:W-:-:S10]  /*0750*/  DFMA R18, R26, R18, R20 ;  /* 0x000000121a12722b */ /* 0x001fd40000000014 */
[----:B------:R-:W0:Y:S08]  /*0760*/  F2I.F64.TRUNC R18, R18 ;  /* 0x0000001200127311 */ /* 0x000e30000030d100 */
[----:B0-----:R-:W2:Y:S02]  /*0770*/  I2F.F64 R26, R18 ;  /* 0x00000012001a7312 */ /* 0x001ea40000201c00 */
[----:B--2---:R-:W-:-:S10]  /*0780*/  DFMA R6, R6, R8, R26 ;  /* 0x000000080606722b */ /* 0x004fd4000000001a */
[----:B------:R-:W1:Y:S08]  /*0790*/  F2I.F64.TRUNC R6, R6 ;  /* 0x0000000600067311 */ /* 0x000e70000030d100 */
[----:B-1----:R-:W4:Y:S02]  /*07a0*/  I2F.F64 R4, R6 ;  /* 0x0000000600047312 */ /* 0x002f240000201c00 */
[----:B----4-:R-:W-:-:S10]  /*07b0*/  DFMA R2, R2, R10, R4 ;  /* 0x0000000a0202722b */ /* 0x010fd40000000004 */
[----:B------:R-:W0:Y:S08]  /*07c0*/  F2I.F64.TRUNC R2, R2 ;  /* 0x0000000200027311 */ /* 0x000e30000030d100 */
[----:B0-----:R-:W3:Y:S02]  /*07d0*/  I2F.F64 R4, R2 ;  /* 0x0000000200047312 */ /* 0x001ee40000201c00 */
[----:B---3--:R-:W-:-:S10]  /*07e0*/  DFMA R4, R12, R14, R4 ;  /* 0x0000000e0c04722b */ /* 0x008fd40000000004 */
[----:B------:R-:W0:Y:S08]  /*07f0*/  F2I.F64.TRUNC R4, R4 ;  /* 0x0000000400047311 */ /* 0x000e30000030d100 */
[----:B0-----:R-:W5:Y:S02]  /*0800*/  I2F.F64 R8, R4 ;  /* 0x0000000400087312 */ /* 0x001f640000201c00 */
[----:B-----5:R-:W-:-:S10]  /*0810*/  DFMA R8, R22, R24, R8 ;  /* 0x000000181608722b */ /* 0x020fd40000000008 */
[----:B------:R-:W0:Y:S01]  /*0820*/  F2I.F64.TRUNC R8, R8 ;  /* 0x0000000800087311 */ /* 0x000e22000030d100 */
[----:B------:R-:W-:-:S07]  /*0830*/  IMAD.WIDE R28, R17, 0x8, R28 ;  /* 0x00000008111c7825 */ /* 0x000fce00078e021c */
[----:B0-----:R-:W0:Y:S02]  /*0840*/  I2F.F64 R10, R8 ;  /* 0x00000008000a7312 */ /* 0x001e240000201c00 */
[----:B0-----:R-:W-:Y:S01]  /*0850*/  STG.E.64 desc[UR4][R28.64], R10 ;  /* 0x0000000a1c007986 */ /* 0x001fe2000c101b04 */
[----:B------:R-:W-:Y:S05]  /*0860*/  EXIT ;  /* 0x000000000000794d */ /* 0x000fea0003800000 */
.L_x_2:
        /* <DEDUP_REMOVED lines=9> */
.L_x_4:


//--------------------- .nv.shared._Z11MultiSharedPPdS0_S0_ --------------------------
	.section	.nv.shared._Z11MultiSharedPPdS0_S0_,"aw",@nobits
	.sectionflags	@""
	.align	8
.nv.shared._Z11MultiSharedPPdS0_S0_:
	.zero		5120


//--------------------- .nv.shared.reserved.0     --------------------------
	.section	.nv.shared.reserved.0,"aw",@nobits
	.weak		__nv_reservedSMEM_offset_0_alias
	.size		__nv_reservedSMEM_offset_0_alias, 0, 64
	.other		__nv_reservedSMEM_offset_0_alias,@"STO_CUDA_RESERVED_SHARED STV_DEFAULT"
__nv_reservedSMEM_offset_0_alias:
	.zero		0
	.zero		64


//--------------------- .nv.constant0._Z11MultiSharedPPdS0_S0_ --------------------------
	.section	.nv.constant0._Z11MultiSharedPPdS0_S0_,"a",@progbits
	.sectionflags	@""
	.align	4
.nv.constant0._Z11MultiSharedPPdS0_S0_:
	.zero		920


//--------------------- .nv.constant0._Z5MultiPPdS0_S0_ --------------------------
	.section	.nv.constant0._Z5MultiPPdS0_S0_,"a",@progbits
	.sectionflags	@""
	.align	4
.nv.constant0._Z5MultiPPdS0_S0_:
	.zero		920


//--------------------- SYMBOLS --------------------------

	.type		.nv.reservedSmem.offset0,@object
	.size		.nv.reservedSmem.offset0,0x4
	.type		.nv.reservedSmem.cap,@object
	.size		.nv.reservedSmem.cap,0x4
